//
// Generated by NVIDIA NVVM Compiler
//
// Compiler Build ID: CL-36424714
// Cuda compilation tools, release 13.0, V13.0.88
// Based on NVVM 20.0.0
//

.version 9.0
.target sm_100
.address_size 64

	// .globl	_Z16mandelbrotKernelPiiiffffi

.visible .entry _Z16mandelbrotKernelPiiiffffi(
	.param .u64 .ptr .align 1 _Z16mandelbrotKernelPiiiffffi_param_0,
	.param .u32 _Z16mandelbrotKernelPiiiffffi_param_1,
	.param .u32 _Z16mandelbrotKernelPiiiffffi_param_2,
	.param .f32 _Z16mandelbrotKernelPiiiffffi_param_3,
	.param .f32 _Z16mandelbrotKernelPiiiffffi_param_4,
	.param .f32 _Z16mandelbrotKernelPiiiffffi_param_5,
	.param .f32 _Z16mandelbrotKernelPiiiffffi_param_6,
	.param .u32 _Z16mandelbrotKernelPiiiffffi_param_7
)
{
	.reg .pred 	%p<5>;
	.reg .b32 	%r<19>;
	.reg .b32 	%f<27>;
	.reg .b64 	%rd<5>;

	ld.param.u64 	%rd1, [_Z16mandelbrotKernelPiiiffffi_param_0];
	ld.param.u32 	%r5, [_Z16mandelbrotKernelPiiiffffi_param_1];
	ld.param.u32 	%r6, [_Z16mandelbrotKernelPiiiffffi_param_2];
	ld.param.f32 	%f9, [_Z16mandelbrotKernelPiiiffffi_param_3];
	ld.param.f32 	%f10, [_Z16mandelbrotKernelPiiiffffi_param_4];
	ld.param.f32 	%f11, [_Z16mandelbrotKernelPiiiffffi_param_5];
	ld.param.f32 	%f12, [_Z16mandelbrotKernelPiiiffffi_param_6];
	ld.param.u32 	%r7, [_Z16mandelbrotKernelPiiiffffi_param_7];
	mov.u32 	%r8, %tid.x;
	mov.u32 	%r9, %ctaid.x;
	mov.u32 	%r10, %ntid.x;
	mad.lo.s32 	%r1, %r9, %r10, %r8;
	mul.lo.s32 	%r11, %r6, %r5;
	setp.ge.s32 	%p1, %r1, %r11;
	@%p1 bra 	$L__BB0_6;
	div.s32 	%r13, %r1, %r5;
	mul.lo.s32 	%r14, %r13, %r5;
	sub.s32 	%r15, %r1, %r14;
	sub.f32 	%f13, %f10, %f9;
	cvt.rn.f32.s32 	%f14, %r5;
	div.rn.f32 	%f15, %f13, %f14;
	sub.f32 	%f16, %f12, %f11;
	cvt.rn.f32.s32 	%f17, %r6;
	div.rn.f32 	%f18, %f16, %f17;
	cvt.rn.f32.s32 	%f19, %r15;
	fma.rn.f32 	%f1, %f15, %f19, %f9;
	cvt.rn.f32.s32 	%f20, %r13;
	fma.rn.f32 	%f2, %f18, %f20, %f11;
	setp.lt.s32 	%p2, %r7, 1;
	mov.b32 	%r18, 0;
	@%p2 bra 	$L__BB0_5;
	mov.f32 	%f25, 0f00000000;
	mov.b32 	%r17, 0;
	mov.f32 	%f26, %f25;
$L__BB0_3:
	mul.f32 	%f5, %f26, %f26;
	mul.f32 	%f6, %f25, %f25;
	add.f32 	%f22, %f5, %f6;
	setp.gt.f32 	%p3, %f22, 0f40800000;
	mov.u32 	%r18, %r17;
	@%p3 bra 	$L__BB0_5;
	add.f32 	%f23, %f26, %f26;
	fma.rn.f32 	%f25, %f23, %f25, %f2;
	sub.f32 	%f24, %f5, %f6;
	add.f32 	%f26, %f1, %f24;
	add.s32 	%r17, %r17, 1;
	setp.ne.s32 	%p4, %r17, %r7;
	mov.u32 	%r18, %r7;
	@%p4 bra 	$L__BB0_3;
$L__BB0_5:
	cvta.to.global.u64 	%rd2, %rd1;
	mul.wide.s32 	%rd3, %r1, 4;
	add.s64 	%rd4, %rd2, %rd3;
	st.global.u32 	[%rd4], %r18;
$L__BB0_6:
	ret;

}


// ===== COMPILED SASS (sm_100) =====

	.target	sm_100

	.elftype	@"ET_EXEC"


//--------------------- .note.nv.tkinfo           --------------------------
	.section	.note.nv.tkinfo,"",@"SHT_NOTE"
	.sectionflags	@"SHF_NOTE_NV_TKINFO"
	.tkinfo
        /*0018*/ 	.word	0x00000002
        /*0030*/ 	.string	""
        /*0030*/ 	.string	"ptxas"
        /*0030*/ 	.string	"Cuda compilation tools, release 13.0, V13.0.88"
        /*0030*/ 	.string	"Build cuda_13.0.r13.0/compiler.36424714_0"
        /*0030*/ 	.string	"-arch sm_100 -m 64 "



//--------------------- .note.nv.cuinfo           --------------------------
	.section	.note.nv.cuinfo,"",@"SHT_NOTE"
	.sectionflags	@"SHF_NOTE_NV_CUINFO"
        /*0018*/ 	.short	0x0002
        /*001a*/ 	.short	0x0064
        /*001c*/ 	.short	0x0082
	.zero		2


//--------------------- .nv.info                  --------------------------
	.section	.nv.info,"",@"SHT_CUDA_INFO"
	.align	4


	//----- nvinfo : EIATTR_REGCOUNT
	.align		4
        /*0000*/ 	.byte	0x04, 0x2f
        /*0002*/ 	.short	(.L_1 - .L_0)
	.align		4
.L_0:
        /*0004*/ 	.word	index@(_Z16mandelbrotKernelPiiiffffi)
        /*0008*/ 	.word	0x00000013


	//----- nvinfo : EIATTR_FRAME_SIZE
	.align		4
.L_1:
        /*000c*/ 	.byte	0x04, 0x11
        /*000e*/ 	.short	(.L_3 - .L_2)
	.align		4
.L_2:
        /*0010*/ 	.word	index@($__internal_0_$__cuda_sm3x_div_rn_noftz_f32_slowpath)
        /*0014*/ 	.word	0x00000000


	//----- nvinfo : EIATTR_FRAME_SIZE
	.align		4
.L_3:
        /*0018*/ 	.byte	0x04, 0x11
        /*001a*/ 	.short	(.L_5 - .L_4)
	.align		4
.L_4:
        /*001c*/ 	.word	index@(_Z16mandelbrotKernelPiiiffffi)
        /*0020*/ 	.word	0x00000000


	//----- nvinfo : EIATTR_MIN_STACK_SIZE
	.align		4
.L_5:
        /*0024*/ 	.byte	0x04, 0x12
        /*0026*/ 	.short	(.L_7 - .L_6)
	.align		4
.L_6:
        /*0028*/ 	.word	index@(_Z16mandelbrotKernelPiiiffffi)
        /*002c*/ 	.word	0x00000000
.L_7:


//--------------------- .nv.compat                --------------------------
	.section	.nv.compat,"",@"SHT_CUDA_COMPAT_INFO"
	.align	4
        /*0000*/ 	.byte	0x02, 0x09, 0x00, 0x00, 0x02, 0x02, 0x01, 0x00, 0x02, 0x05, 0x05, 0x00, 0x03, 0x07, 0x01, 0x01
        /*0010*/ 	.byte	0x02, 0x03, 0x00, 0x00, 0x02, 0x06, 0x01, 0x00, 0x04, 0x0b, 0x08, 0x00, 0x01, 0x00, 0x00, 0x00
        /*0020*/ 	.byte	0x00, 0x00, 0x00, 0x00


//--------------------- .nv.info._Z16mandelbrotKernelPiiiffffi --------------------------
	.section	.nv.info._Z16mandelbrotKernelPiiiffffi,"",@"SHT_CUDA_INFO"
	.sectionflags	@""
	.align	4


	//----- nvinfo : EIATTR_CUDA_API_VERSION
	.align		4
        /*0000*/ 	.byte	0x04, 0x37
        /*0002*/ 	.short	(.L_9 - .L_8)
.L_8:
        /*0004*/ 	.word	0x00000082


	//----- nvinfo : EIATTR_KPARAM_INFO
	.align		4
.L_9:
        /*0008*/ 	.byte	0x04, 0x17
        /*000a*/ 	.short	(.L_11 - .L_10)
.L_10:
        /*000c*/ 	.word	0x00000000
        /*0010*/ 	.short	0x0007
        /*0012*/ 	.short	0x0020
        /*0014*/ 	.byte	0x00, 0xf0, 0x11, 0x00


	//----- nvinfo : EIATTR_KPARAM_INFO
	.align		4
.L_11:
        /*0018*/ 	.byte	0x04, 0x17
        /*001a*/ 	.short	(.L_13 - .L_12)
.L_12:
        /*001c*/ 	.word	0x00000000
        /*0020*/ 	.short	0x0006
        /*0022*/ 	.short	0x001c
        /*0024*/ 	.byte	0x00, 0xf0, 0x11, 0x00


	//----- nvinfo : EIATTR_KPARAM_INFO
	.align		4
.L_13:
        /*0028*/ 	.byte	0x04, 0x17
        /*002a*/ 	.short	(.L_15 - .L_14)
.L_14:
        /*002c*/ 	.word	0x00000000
        /*0030*/ 	.short	0x0005
        /*0032*/ 	.short	0x0018
        /*0034*/ 	.byte	0x00, 0xf0, 0x11, 0x00


	//----- nvinfo : EIATTR_KPARAM_INFO
	.align		4
.L_15:
        /*0038*/ 	.byte	0x04, 0x17
        /*003a*/ 	.short	(.L_17 - .L_16)
.L_16:
        /*003c*/ 	.word	0x00000000
        /*0040*/ 	.short	0x0004
        /*0042*/ 	.short	0x0014
        /*0044*/ 	.byte	0x00, 0xf0, 0x11, 0x00


	//----- nvinfo : EIATTR_KPARAM_INFO
	.align		4
.L_17:
        /*0048*/ 	.byte	0x04, 0x17
        /*004a*/ 	.short	(.L_19 - .L_18)
.L_18:
        /*004c*/ 	.word	0x00000000
        /*0050*/ 	.short	0x0003
        /*0052*/ 	.short	0x0010
        /*0054*/ 	.byte	0x00, 0xf0, 0x11, 0x00


	//----- nvinfo : EIATTR_KPARAM_INFO
	.align		4
.L_19:
        /*0058*/ 	.byte	0x04, 0x17
        /*005a*/ 	.short	(.L_21 - .L_20)
.L_20:
        /*005c*/ 	.word	0x00000000
        /*0060*/ 	.short	0x0002
        /*0062*/ 	.short	0x000c
        /*0064*/ 	.byte	0x00, 0xf0, 0x11, 0x00


	//----- nvinfo : EIATTR_KPARAM_INFO
	.align		4
.L_21:
        /*0068*/ 	.byte	0x04, 0x17
        /*006a*/ 	.short	(.L_23 - .L_22)
.L_22:
        /*006c*/ 	.word	0x00000000
        /*0070*/ 	.short	0x0001
        /*0072*/ 	.short	0x0008
        /*0074*/ 	.byte	0x00, 0xf0, 0x11, 0x00


	//----- nvinfo : EIATTR_KPARAM_INFO
	.align		4
.L_23:
        /*0078*/ 	.byte	0x04, 0x17
        /*007a*/ 	.short	(.L_25 - .L_24)
.L_24:
        /*007c*/ 	.word	0x00000000
        /*0080*/ 	.short	0x0000
        /*0082*/ 	.short	0x0000
        /*0084*/ 	.byte	0x00, 0xf5, 0x21, 0x00


	//----- nvinfo : EIATTR_SPARSE_MMA_MASK
	.align		4
.L_25:
        /*0088*/ 	.byte	0x03, 0x50
        /*008a*/ 	.short	0x0000


	//----- nvinfo : EIATTR_MAXREG_COUNT
	.align		4
        /*008c*/ 	.byte	0x03, 0x1b
        /*008e*/ 	.short	0x00ff


	//----- nvinfo : EIATTR_MERCURY_ISA_VERSION
	.align		4
        /*0090*/ 	.byte	0x03, 0x5f
        /*0092*/ 	.short	0x0101


	//----- nvinfo : EIATTR_VRC_CTA_INIT_COUNT
	.align		4
        /*0094*/ 	.byte	0x02, 0x4a
	.zero		1
	.zero		1


	//----- nvinfo : EIATTR_EXIT_INSTR_OFFSETS
	.align		4
        /*0098*/ 	.byte	0x04, 0x1c
        /*009a*/ 	.short	(.L_27 - .L_26)


	//   ....[0]....
.L_26:
        /*009c*/ 	.word	0x00000080


	//   ....[1]....
        /*00a0*/ 	.word	0x00000610


	//----- nvinfo : EIATTR_CRS_STACK_SIZE
	.align		4
.L_27:
        /*00a4*/ 	.byte	0x04, 0x1e
        /*00a6*/ 	.short	(.L_29 - .L_28)
.L_28:
        /*00a8*/ 	.word	0x00000000


	//----- nvinfo : EIATTR_CBANK_PARAM_SIZE
	.align		4
.L_29:
        /*00ac*/ 	.byte	0x03, 0x19
        /*00ae*/ 	.short	0x0024


	//----- nvinfo : EIATTR_PARAM_CBANK
	.align		4
        /*00b0*/ 	.byte	0x04, 0x0a
        /*00b2*/ 	.short	(.L_31 - .L_30)
	.align		4
.L_30:
        /*00b4*/ 	.word	index@(.nv.constant0._Z16mandelbrotKernelPiiiffffi)
        /*00b8*/ 	.short	0x0380
        /*00ba*/ 	.short	0x0024


	//----- nvinfo : EIATTR_SW_WAR
	.align		4
.L_31:
        /*00bc*/ 	.byte	0x04, 0x36
        /*00be*/ 	.short	(.L_33 - .L_32)
.L_32:
        /*00c0*/ 	.word	0x00000008
.L_33:


//--------------------- .nv.callgraph             --------------------------
	.section	.nv.callgraph,"",@"SHT_CUDA_CALLGRAPH"
	.align	4
	.sectionentsize	8
	.align		4
        /*0000*/ 	.word	0x00000000
	.align		4
        /*0004*/ 	.word	0xffffffff
	.align		4
        /*0008*/ 	.word	0x00000000
	.align		4
        /*000c*/ 	.word	0xfffffffe
	.align		4
        /*0010*/ 	.word	0x00000000
	.align		4
        /*0014*/ 	.word	0xfffffffd
	.align		4
        /*0018*/ 	.word	0x00000000
	.align		4
        /*001c*/ 	.word	0xfffffffc


//--------------------- .text._Z16mandelbrotKernelPiiiffffi --------------------------
	.section	.text._Z16mandelbrotKernelPiiiffffi,"ax",@progbits
	.align	128
        .global         _Z16mandelbrotKernelPiiiffffi
        .type           _Z16mandelbrotKernelPiiiffffi,@function
        .size           _Z16mandelbrotKernelPiiiffffi,(.L_x_14 - _Z16mandelbrotKernelPiiiffffi)
        .other          _Z16mandelbrotKernelPiiiffffi,@"STO_CUDA_ENTRY STV_DEFAULT"
_Z16mandelbrotKernelPiiiffffi:
.text._Z16mandelbrotKernelPiiiffffi:
[----:B------:R-:W-:Y:S01]  /*0000*/  LDC R1, c[0x0][0x37c] ;  /* 0x0000df00ff017b82 */ /* 0x000fe20000000800 */
[----:B------:R-:W0:Y:S07]  /*0010*/  S2R R5, SR_TID.X ;  /* 0x0000000000057919 */ /* 0x000e2e0000002100 */
[----:B------:R-:W0:Y:S08]  /*0020*/  S2UR UR4, SR_CTAID.X ;  /* 0x00000000000479c3 */ /* 0x000e300000002500 */
[----:B------:R-:W0:Y:S08]  /*0030*/  LDC R0, c[0x0][0x360] ;  /* 0x0000d800ff007b82 */ /* 0x000e300000000800 */
[----:B------:R-:W1:Y:S01]  /*0040*/  LDC.64 R2, c[0x0][0x388] ;  /* 0x0000e200ff027b82 */ /* 0x000e620000000a00 */
[----:B0-----:R-:W-:-:S02]  /*0050*/  IMAD R5, R0, UR4, R5 ;  /* 0x0000000400057c24 */ /* 0x001fc4000f8e0205 */
[----:B-1----:R-:W-:-:S05]  /*0060*/  IMAD R0, R3, R2, RZ ;  /* 0x0000000203007224 */ /* 0x002fca00078e02ff */
[----:B------:R-:W-:-:S13]  /*0070*/  ISETP.GE.AND P0, PT, R5, R0, PT ;  /* 0x000000000500720c */ /* 0x000fda0003f06270 */
[----:B------:R-:W-:Y:S05]  /*0080*/  @P0 EXIT ;  /* 0x000000000000094d */ /* 0x000fea0003800000 */
[----:B------:R-:W-:Y:S01]  /*0090*/  IABS R9, R2 ;  /* 0x0000000200097213 */ /* 0x000fe20000000000 */
[----:B------:R-:W0:Y:S01]  /*00a0*/  LDC.64 R10, c[0x0][0x390] ;  /* 0x0000e400ff0a7b82 */ /* 0x000e220000000a00 */
[----:B------:R-:W-:Y:S02]  /*00b0*/  IABS R8, R5 ;  /* 0x0000000500087213 */ /* 0x000fe40000000000 */
[----:B------:R-:W1:Y:S08]  /*00c0*/  I2F.RP R0, R9 ;  /* 0x0000000900007306 */ /* 0x000e700000209400 */
[----:B-1----:R-:W1:Y:S02]  /*00d0*/  MUFU.RCP R0, R0 ;  /* 0x0000000000007308 */ /* 0x002e640000001000 */
[----:B-1----:R-:W-:-:S06]  /*00e0*/  VIADD R6, R0, 0xffffffe ;  /* 0x0ffffffe00067836 */ /* 0x002fcc0000000000 */
[----:B------:R1:W2:Y:S02]  /*00f0*/  F2I.FTZ.U32.TRUNC.NTZ R7, R6 ;  /* 0x0000000600077305 */ /* 0x0002a4000021f000 */
[----:B-1----:R-:W-:Y:S02]  /*0100*/  IMAD.MOV.U32 R6, RZ, RZ, RZ ;  /* 0x000000ffff067224 */ /* 0x002fe400078e00ff */
[----:B--2---:R-:W-:-:S04]  /*0110*/  IMAD.MOV R4, RZ, RZ, -R7 ;  /* 0x000000ffff047224 */ /* 0x004fc800078e0a07 */
[----:B------:R-:W-:-:S04]  /*0120*/  IMAD R3, R4, R9, RZ ;  /* 0x0000000904037224 */ /* 0x000fc800078e02ff */
[----:B------:R-:W-:Y:S01]  /*0130*/  IMAD.HI.U32 R7, R7, R3, R6 ;  /* 0x0000000307077227 */ /* 0x000fe200078e0006 */
[----:B------:R-:W-:-:S04]  /*0140*/  I2FP.F32.S32 R3, R2 ;  /* 0x0000000200037245 */ /* 0x000fc80000201400 */
[----:B------:R-:W1:Y:S01]  /*0150*/  MUFU.RCP R6, R3 ;  /* 0x0000000300067308 */ /* 0x000e620000001000 */
[----:B------:R-:W-:-:S04]  /*0160*/  IMAD.HI.U32 R4, R7, R8, RZ ;  /* 0x0000000807047227 */ /* 0x000fc800078e00ff */
[----:B------:R-:W-:-:S04]  /*0170*/  IMAD.MOV R0, RZ, RZ, -R4 ;  /* 0x000000ffff007224 */ /* 0x000fc800078e0a04 */
[----:B------:R-:W-:-:S05]  /*0180*/  IMAD R0, R9, R0, R8 ;  /* 0x0000000009007224 */ /* 0x000fca00078e0208 */
[----:B------:R-:W-:Y:S01]  /*0190*/  ISETP.GT.U32.AND P2, PT, R9, R0, PT ;  /* 0x000000000900720c */ /* 0x000fe20003f44070 */
[----:B-1----:R-:W-:-:S04]  /*01a0*/  FFMA R7, -R3, R6, 1 ;  /* 0x3f80000003077423 */ /* 0x002fc80000000106 */
[----:B------:R-:W-:-:S08]  /*01b0*/  FFMA R7, R6, R7, R6 ;  /* 0x0000000706077223 */ /* 0x000fd00000000006 */
[-C--:B------:R-:W-:Y:S01]  /*01c0*/  @!P2 IADD3 R0, PT, PT, R0, -R9.reuse, RZ ;  /* 0x800000090000a210 */ /* 0x080fe20007ffe0ff */
[----:B------:R-:W-:Y:S01]  /*01d0*/  @!P2 VIADD R4, R4, 0x1 ;  /* 0x000000010404a836 */ /* 0x000fe20000000000 */
[----:B------:R-:W-:Y:S02]  /*01e0*/  ISETP.NE.AND P2, PT, R2, RZ, PT ;  /* 0x000000ff0200720c */ /* 0x000fe40003f45270 */
[----:B------:R-:W-:Y:S02]  /*01f0*/  ISETP.GE.U32.AND P0, PT, R0, R9, PT ;  /* 0x000000090000720c */ /* 0x000fe40003f06070 */
[----:B------:R-:W-:-:S04]  /*0200*/  LOP3.LUT R0, R5, R2, RZ, 0x3c, !PT ;  /* 0x0000000205007212 */ /* 0x000fc800078e3cff */
[----:B------:R-:W-:Y:S01]  /*0210*/  ISETP.GE.AND P1, PT, R0, RZ, PT ;  /* 0x000000ff0000720c */ /* 0x000fe20003f26270 */
[----:B0-----:R-:W-:-:S04]  /*0220*/  FADD R0, R11, -R10 ;  /* 0x8000000a0b007221 */ /* 0x001fc80000000000 */
[----:B------:R-:W-:Y:S02]  /*0230*/  FFMA R6, R0, R7, RZ ;  /* 0x0000000700067223 */ /* 0x000fe400000000ff */
[----:B------:R-:W-:Y:S01]  /*0240*/  @P0 VIADD R4, R4, 0x1 ;  /* 0x0000000104040836 */ /* 0x000fe20000000000 */
[----:B------:R-:W0:Y:S01]  /*0250*/  FCHK P0, R0, R3 ;  /* 0x0000000300007302 */ /* 0x000e220000000000 */
[----:B------:R-:W-:-:S04]  /*0260*/  FFMA R8, -R3, R6, R0 ;  /* 0x0000000603087223 */ /* 0x000fc80000000100 */
[----:B------:R-:W-:Y:S01]  /*0270*/  @!P1 IMAD.MOV R4, RZ, RZ, -R4 ;  /* 0x000000ffff049224 */ /* 0x000fe200078e0a04 */
[----:B------:R-:W-:Y:S01]  /*0280*/  @!P2 LOP3.LUT R4, RZ, R2, RZ, 0x33, !PT ;  /* 0x00000002ff04a212 */ /* 0x000fe200078e33ff */
[----:B------:R-:W-:-:S04]  /*0290*/  FFMA R6, R7, R8, R6 ;  /* 0x0000000807067223 */ /* 0x000fc80000000006 */
[----:B------:R-:W-:-:S04]  /*02a0*/  IMAD.MOV R9, RZ, RZ, -R4 ;  /* 0x000000ffff097224 */ /* 0x000fc800078e0a04 */
[----:B------:R-:W-:Y:S01]  /*02b0*/  IMAD R2, R2, R9, R5 ;  /* 0x0000000902027224 */ /* 0x000fe200078e0205 */
[----:B0-----:R-:W-:Y:S06]  /*02c0*/  @!P0 BRA `(.L_x_0) ;  /* 0x00000000000c8947 */ /* 0x001fec0003800000 */
[----:B------:R-:W-:-:S07]  /*02d0*/  MOV R8, 0x2f0 ;  /* 0x000002f000087802 */ /* 0x000fce0000000f00 */
[----:B------:R-:W-:Y:S05]  /*02e0*/  CALL.REL.NOINC `($__internal_0_$__cuda_sm3x_div_rn_noftz_f32_slowpath) ;  /* 0x0000000000cc7944 */ /* 0x000fea0003c00000 */
[----:B------:R-:W-:-:S07]  /*02f0*/  MOV R6, R0 ;  /* 0x0000000000067202 */ /* 0x000fce0000000f00 */
.L_x_0:
[----:B------:R-:W0:Y:S01]  /*0300*/  LDCU UR4, c[0x0][0x38c] ;  /* 0x00007180ff0477ac */ /* 0x000e220008000800 */
[----:B------:R-:W1:Y:S01]  /*0310*/  LDC.64 R10, c[0x0][0x398] ;  /* 0x0000e600ff0a7b82 */ /* 0x000e620000000a00 */
[----:B0-----:R-:W-:-:S04]  /*0320*/  I2FP.F32.S32 R3, UR4 ;  /* 0x0000000400037c45 */ /* 0x001fc80008201400 */
[----:B------:R-:W0:Y:S01]  /*0330*/  MUFU.RCP R8, R3 ;  /* 0x0000000300087308 */ /* 0x000e220000001000 */
[----:B-1----:R-:W-:-:S07]  /*0340*/  FADD R0, R11, -R10 ;  /* 0x8000000a0b007221 */ /* 0x002fce0000000000 */
[----:B------:R-:W1:Y:S01]  /*0350*/  FCHK P0, R0, R3 ;  /* 0x0000000300007302 */ /* 0x000e620000000000 */
[----:B0-----:R-:W-:-:S04]  /*0360*/  FFMA R7, -R3, R8, 1 ;  /* 0x3f80000003077423 */ /* 0x001fc80000000108 */
[----:B------:R-:W-:-:S04]  /*0370*/  FFMA R7, R8, R7, R8 ;  /* 0x0000000708077223 */ /* 0x000fc80000000008 */
[----:B------:R-:W-:-:S04]  /*0380*/  FFMA R8, R0, R7, RZ ;  /* 0x0000000700087223 */ /* 0x000fc800000000ff */
[----:B------:R-:W-:-:S04]  /*0390*/  FFMA R9, -R3, R8, R0 ;  /* 0x0000000803097223 */ /* 0x000fc80000000100 */
[----:B------:R-:W-:Y:S01]  /*03a0*/  FFMA R7, R7, R9, R8 ;  /* 0x0000000907077223 */ /* 0x000fe20000000008 */
[----:B-1----:R-:W-:Y:S06]  /*03b0*/  @!P0 BRA `(.L_x_1) ;  /* 0x00000000000c8947 */ /* 0x002fec0003800000 */
[----:B------:R-:W-:-:S07]  /*03c0*/  MOV R8, 0x3e0 ;  /* 0x000003e000087802 */ /* 0x000fce0000000f00 */
[----:B------:R-:W-:Y:S05]  /*03d0*/  CALL.REL.NOINC `($__internal_0_$__cuda_sm3x_div_rn_noftz_f32_slowpath) ;  /* 0x0000000000907944 */ /* 0x000fea0003c00000 */
[----:B------:R-:W-:-:S07]  /*03e0*/  IMAD.MOV.U32 R7, RZ, RZ, R0 ;  /* 0x000000ffff077224 */ /* 0x000fce00078e0000 */
.L_x_1:
[----:B------:R-:W0:Y:S01]  /*03f0*/  LDCU UR6, c[0x0][0x3a0] ;  /* 0x00007400ff0677ac */ /* 0x000e220008000800 */
[----:B------:R-:W-:Y:S02]  /*0400*/  I2FP.F32.S32 R4, R4 ;  /* 0x0000000400047245 */ /* 0x000fe40000201400 */
[----:B------:R-:W-:Y:S01]  /*0410*/  I2FP.F32.S32 R3, R2 ;  /* 0x0000000200037245 */ /* 0x000fe20000201400 */
[----:B------:R-:W1:Y:S01]  /*0420*/  LDCU UR8, c[0x0][0x398] ;  /* 0x00007300ff0877ac */ /* 0x000e620008000800 */
[----:B------:R-:W2:Y:S01]  /*0430*/  LDCU UR7, c[0x0][0x390] ;  /* 0x00007200ff0777ac */ /* 0x000ea20008000800 */
[----:B------:R-:W3:Y:S01]  /*0440*/  LDCU.64 UR4, c[0x0][0x358] ;  /* 0x00006b00ff0477ac */ /* 0x000ee20008000a00 */
[----:B0-----:R-:W-:Y:S01]  /*0450*/  UISETP.GE.AND UP0, UPT, UR6, 0x1, UPT ;  /* 0x000000010600788c */ /* 0x001fe2000bf06270 */
[----:B-1----:R-:W-:Y:S01]  /*0460*/  FFMA R4, R4, R7, UR8 ;  /* 0x0000000804047e23 */ /* 0x002fe20008000007 */
[----:B------:R-:W-:Y:S02]  /*0470*/  IMAD.MOV.U32 R7, RZ, RZ, RZ ;  /* 0x000000ffff077224 */ /* 0x000fe400078e00ff */
[----:B--2---:R-:W-:-:S05]  /*0480*/  FFMA R9, R3, R6, UR7 ;  /* 0x0000000703097e23 */ /* 0x004fca0008000006 */
[----:B---3--:R-:W-:Y:S05]  /*0490*/  BRA.U !UP0, `(.L_x_2) ;  /* 0x0000000108507547 */ /* 0x008fea000b800000 */
[----:B------:R-:W-:Y:S01]  /*04a0*/  HFMA2 R2, -RZ, RZ, 0, 0 ;  /* 0x00000000ff027431 */ /* 0x000fe200000001ff */
[----:B------:R-:W-:Y:S01]  /*04b0*/  BSSY.RECONVERGENT B0, `(.L_x_2) ;  /* 0x0000012000007945 */ /* 0x000fe20003800200 */
[----:B------:R-:W-:Y:S01]  /*04c0*/  IMAD.MOV.U32 R0, RZ, RZ, RZ ;  /* 0x000000ffff007224 */ /* 0x000fe200078e00ff */
[----:B------:R-:W0:Y:S01]  /*04d0*/  LDCU UR6, c[0x0][0x3a0] ;  /* 0x00007400ff0677ac */ /* 0x000e220008000800 */
[----:B------:R-:W-:Y:S01]  /*04e0*/  IMAD.MOV.U32 R7, RZ, RZ, RZ ;  /* 0x000000ffff077224 */ /* 0x000fe200078e00ff */
[----:B------:R-:W1:Y:S06]  /*04f0*/  LDCU UR7, c[0x0][0x3a0] ;  /* 0x00007400ff0777ac */ /* 0x000e6c0008000800 */
.L_x_4:
[----:B------:R-:W-:Y:S01]  /*0500*/  FMUL R6, R2, R2 ;  /* 0x0000000202067220 */ /* 0x000fe20000400000 */
[----:B------:R-:W-:-:S04]  /*0510*/  FMUL R11, R0, R0 ;  /* 0x00000000000b7220 */ /* 0x000fc80000400000 */
[----:B------:R-:W-:-:S05]  /*0520*/  FADD R3, R6, R11 ;  /* 0x0000000b06037221 */ /* 0x000fca0000000000 */
[----:B------:R-:W-:-:S13]  /*0530*/  FSETP.GT.AND P0, PT, R3, 4, PT ;  /* 0x408000000300780b */ /* 0x000fda0003f04000 */
[----:B------:R-:W-:Y:S05]  /*0540*/  @P0 BRA `(.L_x_3) ;  /* 0x0000000000200947 */ /* 0x000fea0003800000 */
[----:B------:R-:W-:Y:S02]  /*0550*/  VIADD R7, R7, 0x1 ;  /* 0x0000000107077836 */ /* 0x000fe40000000000 */
[----:B------:R-:W-:Y:S01]  /*0560*/  FADD R3, R2, R2 ;  /* 0x0000000202037221 */ /* 0x000fe20000000000 */
[----:B------:R-:W-:Y:S02]  /*0570*/  FADD R2, R6, -R11 ;  /* 0x8000000b06027221 */ /* 0x000fe40000000000 */
[----:B-1----:R-:W-:Y:S01]  /*0580*/  ISETP.NE.AND P0, PT, R7, UR7, PT ;  /* 0x0000000707007c0c */ /* 0x002fe2000bf05270 */
[----:B------:R-:W-:Y:S01]  /*0590*/  FFMA R0, R3, R0, R4 ;  /* 0x0000000003007223 */ /* 0x000fe20000000004 */
[----:B------:R-:W-:-:S11]  /*05a0*/  FADD R2, R9, R2 ;  /* 0x0000000209027221 */ /* 0x000fd60000000000 */
[----:B------:R-:W-:Y:S05]  /*05b0*/  @P0 BRA `(.L_x_4) ;  /* 0xfffffffc00d00947 */ /* 0x000fea000383ffff */
[----:B0-----:R-:W-:-:S07]  /*05c0*/  IMAD.U32 R7, RZ, RZ, UR6 ;  /* 0x00000006ff077e24 */ /* 0x001fce000f8e00ff */
.L_x_3:
[----:B01----:R-:W-:Y:S05]  /*05d0*/  BSYNC.RECONVERGENT B0 ;  /* 0x0000000000007941 */ /* 0x003fea0003800200 */
.L_x_2:
[----:B------:R-:W0:Y:S02]  /*05e0*/  LDC.64 R2, c[0x0][0x380] ;  /* 0x0000e000ff027b82 */ /* 0x000e240000000a00 */
[----:B0-----:R-:W-:-:S05]  /*05f0*/  IMAD.WIDE R2, R5, 0x4, R2 ;  /* 0x0000000405027825 */ /* 0x001fca00078e0202 */
[----:B------:R-:W-:Y:S01]  /*0600*/  STG.E desc[UR4][R2.64], R7 ;  /* 0x0000000702007986 */ /* 0x000fe2000c101904 */
[----:B------:R-:W-:Y:S05]  /*0610*/  EXIT ;  /* 0x000000000000794d */ /* 0x000fea0003800000 */
        .weak           $__internal_0_$__cuda_sm3x_div_rn_noftz_f32_slowpath
        .type           $__internal_0_$__cuda_sm3x_div_rn_noftz_f32_slowpath,@function
        .size           $__internal_0_$__cuda_sm3x_div_rn_noftz_f32_slowpath,(.L_x_14 - $__internal_0_$__cuda_sm3x_div_rn_noftz_f32_slowpath)
$__internal_0_$__cuda_sm3x_div_rn_noftz_f32_slowpath:
[----:B------:R-:W-:Y:S02]  /*0620*/  SHF.R.U32.HI R9, RZ, 0x17, R3 ;  /* 0x00000017ff097819 */ /* 0x000fe40000011603 */
[----:B------:R-:W-:Y:S02]  /*0630*/  SHF.R.U32.HI R7, RZ, 0x17, R0 ;  /* 0x00000017ff077819 */ /* 0x000fe40000011600 */
[----:B------:R-:W-:Y:S02]  /*0640*/  LOP3.LUT R14, R9, 0xff, RZ, 0xc0, !PT ;  /* 0x000000ff090e7812 */ /* 0x000fe400078ec0ff */
[----:B------:R-:W-:-:S03]  /*0650*/  LOP3.LUT R12, R7, 0xff, RZ, 0xc0, !PT ;  /* 0x000000ff070c7812 */ /* 0x000fc600078ec0ff */
[----:B------:R-:W-:Y:S01]  /*0660*/  VIADD R10, R14, 0xffffffff ;  /* 0xffffffff0e0a7836 */ /* 0x000fe20000000000 */
[----:B------:R-:W-:-:S04]  /*0670*/  IADD3 R9, PT, PT, R12, -0x1, RZ ;  /* 0xffffffff0c097810 */ /* 0x000fc80007ffe0ff */
[----:B------:R-:W-:-:S04]  /*0680*/  ISETP.GT.U32.AND P0, PT, R10, 0xfd, PT ;  /* 0x000000fd0a00780c */ /* 0x000fc80003f04070 */
[----:B------:R-:W-:-:S13]  /*0690*/  ISETP.GT.U32.OR P0, PT, R9, 0xfd, P0 ;  /* 0x000000fd0900780c */ /* 0x000fda0000704470 */
[----:B------:R-:W-:Y:S01]  /*06a0*/  @!P0 IMAD.MOV.U32 R7, RZ, RZ, RZ ;  /* 0x000000ffff078224 */ /* 0x000fe200078e00ff */
[----:B------:R-:W-:Y:S06]  /*06b0*/  @!P0 BRA `(.L_x_5) ;  /* 0x00000000005c8947 */ /* 0x000fec0003800000 */
[----:B------:R-:W-:Y:S02]  /*06c0*/  FSETP.GTU.FTZ.AND P0, PT, |R0|, +INF , PT ;  /* 0x7f8000000000780b */ /* 0x000fe40003f1c200 */
[----:B------:R-:W-:-:S04]  /*06d0*/  FSETP.GTU.FTZ.AND P1, PT, |R3|, +INF , PT ;  /* 0x7f8000000300780b */ /* 0x000fc80003f3c200 */
[----:B------:R-:W-:-:S13]  /*06e0*/  PLOP3.LUT P0, PT, P0, P1, PT, 0xf8, 0x8f ;  /* 0x00000000008f781c */ /* 0x000fda0000703f70 */
[----:B------:R-:W-:Y:S05]  /*06f0*/  @P0 BRA `(.L_x_6) ;  /* 0x0000000400440947 */ /* 0x000fea0003800000 */
[----:B------:R-:W-:-:S13]  /*0700*/  LOP3.LUT P0, RZ, R3, 0x7fffffff, R0, 0xc8, !PT ;  /* 0x7fffffff03ff7812 */ /* 0x000fda000780c800 */
[----:B------:R-:W-:Y:S05]  /*0710*/  @!P0 BRA `(.L_x_7) ;  /* 0x0000000400348947 */ /* 0x000fea0003800000 */
[C---:B------:R-:W-:Y:S02]  /*0720*/  FSETP.NEU.FTZ.AND P2, PT, |R0|.reuse, +INF , PT ;  /* 0x7f8000000000780b */ /* 0x040fe40003f5d200 */
[----:B------:R-:W-:Y:S02]  /*0730*/  FSETP.NEU.FTZ.AND P1, PT, |R3|, +INF , PT ;  /* 0x7f8000000300780b */ /* 0x000fe40003f3d200 */
[----:B------:R-:W-:-:S11]  /*0740*/  FSETP.NEU.FTZ.AND P0, PT, |R0|, +INF , PT ;  /* 0x7f8000000000780b */ /* 0x000fd60003f1d200 */
[----:B------:R-:W-:Y:S05]  /*0750*/  @!P1 BRA !P2, `(.L_x_7) ;  /* 0x0000000400249947 */ /* 0x000fea0005000000 */
[----:B------:R-:W-:-:S04]  /*0760*/  LOP3.LUT P2, RZ, R0, 0x7fffffff, RZ, 0xc0, !PT ;  /* 0x7fffffff00ff7812 */ /* 0x000fc8000784c0ff */
[----:B------:R-:W-:-:S13]  /*0770*/  PLOP3.LUT P1, PT, P1, P2, PT, 0x2f, 0xf2 ;  /* 0x0000000000f2781c */ /* 0x000fda0000f24577 */
[----:B------:R-:W-:Y:S05]  /*0780*/  @P1 BRA `(.L_x_8) ;  /* 0x0000000400101947 */ /* 0x000fea0003800000 */
[----:B------:R-:W-:-:S04]  /*0790*/  LOP3.LUT P1, RZ, R3, 0x7fffffff, RZ, 0xc0, !PT ;  /* 0x7fffffff03ff7812 */ /* 0x000fc8000782c0ff */
[----:B------:R-:W-:-:S13]  /*07a0*/  PLOP3.LUT P0, PT, P0, P1, PT, 0x2f, 0xf2 ;  /* 0x0000000000f2781c */ /* 0x000fda0000702577 */
[----:B------:R-:W-:Y:S05]  /*07b0*/  @P0 BRA `(.L_x_9) ;  /* 0x0000000000f80947 */ /* 0x000fea0003800000 */
[----:B------:R-:W-:Y:S02]  /*07c0*/  ISETP.GE.AND P0, PT, R9, RZ, PT ;  /* 0x000000ff0900720c */ /* 0x000fe40003f06270 */
[----:B------:R-:W-:-:S11]  /*07d0*/  ISETP.GE.AND P1, PT, R10, RZ, PT ;  /* 0x000000ff0a00720c */ /* 0x000fd60003f26270 */
[----:B------:R-:W-:Y:S02]  /*07e0*/  @P0 IMAD.MOV.U32 R7, RZ, RZ, RZ ;  /* 0x000000ffff070224 */ /* 0x000fe400078e00ff */
[----:B------:R-:W-:Y:S01]  /*07f0*/  @!P0 FFMA R0, R0, 1.84467440737095516160e+19, RZ ;  /* 0x5f80000000008823 */ /* 0x000fe200000000ff */
[----:B------:R-:W-:Y:S02]  /*0800*/  @!P0 IMAD.MOV.U32 R7, RZ, RZ, -0x40 ;  /* 0xffffffc0ff078424 */ /* 0x000fe400078e00ff */
[----:B------:R-:W-:-:S03]  /*0810*/  @!P1 FFMA R3, R3, 1.84467440737095516160e+19, RZ ;  /* 0x5f80000003039823 */ /* 0x000fc600000000ff */
[----:B------:R-:W-:-:S07]  /*0820*/  @!P1 IADD3 R7, PT, PT, R7, 0x40, RZ ;  /* 0x0000004007079810 */ /* 0x000fce0007ffe0ff */
.L_x_5:
[----:B------:R-:W-:-:S05]  /*0830*/  LEA R10, R14, 0xc0800000, 0x17 ;  /* 0xc08000000e0a7811 */ /* 0x000fca00078eb8ff */
[----:B------:R-:W-:Y:S02]  /*0840*/  IMAD.IADD R10, R3, 0x1, -R10 ;  /* 0x00000001030a7824 */ /* 0x000fe400078e0a0a */
[----:B------:R-:W-:Y:S02]  /*0850*/  VIADD R3, R12, 0xffffff81 ;  /* 0xffffff810c037836 */ /* 0x000fe40000000000 */
[----:B------:R0:W1:Y:S01]  /*0860*/  MUFU.RCP R9, R10 ;  /* 0x0000000a00097308 */ /* 0x0000620000001000 */
[----:B------:R-:W-:Y:S01]  /*0870*/  FADD.FTZ R11, -R10, -RZ ;  /* 0x800000ff0a0b7221 */ /* 0x000fe20000010100 */
[C---:B------:R-:W-:Y:S01]  /*0880*/  IMAD R0, R3.reuse, -0x800000, R0 ;  /* 0xff80000003007824 */ /* 0x040fe200078e0200 */
[----:B0-----:R-:W-:-:S05]  /*0890*/  IADD3 R10, PT, PT, R3, 0x7f, -R14 ;  /* 0x0000007f030a7810 */ /* 0x001fca0007ffe80e */
[----:B------:R-:W-:Y:S02]  /*08a0*/  IMAD.IADD R10, R10, 0x1, R7 ;  /* 0x000000010a0a7824 */ /* 0x000fe400078e0207 */
[----:B-1----:R-:W-:-:S04]  /*08b0*/  FFMA R12, R9, R11, 1 ;  /* 0x3f800000090c7423 */ /* 0x002fc8000000000b */
[----:B------:R-:W-:-:S04]  /*08c0*/  FFMA R16, R9, R12, R9 ;  /* 0x0000000c09107223 */ /* 0x000fc80000000009 */
[----:B------:R-:W-:-:S04]  /*08d0*/  FFMA R9, R0, R16, RZ ;  /* 0x0000001000097223 */ /* 0x000fc800000000ff */
[----:B------:R-:W-:-:S04]  /*08e0*/  FFMA R12, R11, R9, R0 ;  /* 0x000000090b0c7223 */ /* 0x000fc80000000000 */
[----:B------:R-:W-:-:S04]  /*08f0*/  FFMA R9, R16, R12, R9 ;  /* 0x0000000c10097223 */ /* 0x000fc80000000009 */
[----:B------:R-:W-:-:S04]  /*0900*/  FFMA R12, R11, R9, R0 ;  /* 0x000000090b0c7223 */ /* 0x000fc80000000000 */
[----:B------:R-:W-:-:S05]  /*0910*/  FFMA R0, R16, R12, R9 ;  /* 0x0000000c10007223 */ /* 0x000fca0000000009 */
[----:B------:R-:W-:-:S04]  /*0920*/  SHF.R.U32.HI R3, RZ, 0x17, R0 ;  /* 0x00000017ff037819 */ /* 0x000fc80000011600 */
[----:B------:R-:W-:-:S04]  /*0930*/  LOP3.LUT R3, R3, 0xff, RZ, 0xc0, !PT ;  /* 0x000000ff03037812 */ /* 0x000fc800078ec0ff */
[----:B------:R-:W-:-:S05]  /*0940*/  IADD3 R11, PT, PT, R3, R10, RZ ;  /* 0x0000000a030b7210 */ /* 0x000fca0007ffe0ff */
[----:B------:R-:W-:-:S05]  /*0950*/  VIADD R3, R11, 0xffffffff ;  /* 0xffffffff0b037836 */ /* 0x000fca0000000000 */
[----:B------:R-:W-:-:S13]  /*0960*/  ISETP.GE.U32.AND P0, PT, R3, 0xfe, PT ;  /* 0x000000fe0300780c */ /* 0x000fda0003f06070 */
[----:B------:R-:W-:Y:S05]  /*0970*/  @!P0 BRA `(.L_x_10) ;  /* 0x0000000000808947 */ /* 0x000fea0003800000 */
[----:B------:R-:W-:-:S13]  /*0980*/  ISETP.GT.AND P0, PT, R11, 0xfe, PT ;  /* 0x000000fe0b00780c */ /* 0x000fda0003f04270 */
[----:B------:R-:W-:Y:S05]  /*0990*/  @P0 BRA `(.L_x_11) ;  /* 0x00000000006c0947 */ /* 0x000fea0003800000 */
[----:B------:R-:W-:-:S13]  /*09a0*/  ISETP.GE.AND P0, PT, R11, 0x1, PT ;  /* 0x000000010b00780c */ /* 0x000fda0003f06270 */
[----:B------:R-:W-:Y:S05]  /*09b0*/  @P0 BRA `(.L_x_12) ;  /* 0x0000000000980947 */ /* 0x000fea0003800000 */
[----:B------:R-:W-:Y:S02]  /*09c0*/  ISETP.GE.AND P0, PT, R11, -0x18, PT ;  /* 0xffffffe80b00780c */ /* 0x000fe40003f06270 */
[----:B------:R-:W-:-:S11]  /*09d0*/  LOP3.LUT R0, R0, 0x80000000, RZ, 0xc0, !PT ;  /* 0x8000000000007812 */ /* 0x000fd600078ec0ff */
[----:B------:R-:W-:Y:S05]  /*09e0*/  @!P0 BRA `(.L_x_12) ;  /* 0x00000000008c8947 */ /* 0x000fea0003800000 */
[CCC-:B------:R-:W-:Y:S01]  /*09f0*/  FFMA.RZ R3, R16.reuse, R12.reuse, R9.reuse ;  /* 0x0000000c10037223 */ /* 0x1c0fe2000000c009 */
[CCC-:B------:R-:W-:Y:S01]  /*0a00*/  FFMA.RM R10, R16.reuse, R12.reuse, R9.reuse ;  /* 0x0000000c100a7223 */ /* 0x1c0fe20000004009 */
[C---:B------:R-:W-:Y:S02]  /*0a10*/  ISETP.NE.AND P2, PT, R11.reuse, RZ, PT ;  /* 0x000000ff0b00720c */ /* 0x040fe40003f45270 */
[----:B------:R-:W-:Y:S02]  /*0a20*/  ISETP.NE.AND P1, PT, R11, RZ, PT ;  /* 0x000000ff0b00720c */ /* 0x000fe40003f25270 */
[----:B------:R-:W-:Y:S01]  /*0a30*/  LOP3.LUT R7, R3, 0x7fffff, RZ, 0xc0, !PT ;  /* 0x007fffff03077812 */ /* 0x000fe200078ec0ff */
[----:B------:R-:W-:Y:S01]  /*0a40*/  FFMA.RP R3, R16, R12, R9 ;  /* 0x0000000c10037223 */ /* 0x000fe20000008009 */
[----:B------:R-:W-:Y:S02]  /*0a50*/  VIADD R12, R11, 0x20 ;  /* 0x000000200b0c7836 */ /* 0x000fe40000000000 */
[----:B------:R-:W-:Y:S01]  /*0a60*/  LOP3.LUT R7, R7, 0x800000, RZ, 0xfc, !PT ;  /* 0x0080000007077812 */ /* 0x000fe200078efcff */
[----:B------:R-:W-:Y:S01]  /*0a70*/  IMAD.MOV R9, RZ, RZ, -R11 ;  /* 0x000000ffff097224 */ /* 0x000fe200078e0a0b */
[----:B------:R-:W-:-:S02]  /*0a80*/  FSETP.NEU.FTZ.AND P0, PT, R3, R10, PT ;  /* 0x0000000a0300720b */ /* 0x000fc40003f1d000 */
[----:B------:R-:W-:Y:S02]  /*0a90*/  SHF.L.U32 R12, R7, R12, RZ ;  /* 0x0000000c070c7219 */ /* 0x000fe400000006ff */
[----:B------:R-:W-:Y:S02]  /*0aa0*/  SEL R10, R9, RZ, P2 ;  /* 0x000000ff090a7207 */ /* 0x000fe40001000000 */
[----:B------:R-:W-:Y:S02]  /*0ab0*/  ISETP.NE.AND P1, PT, R12, RZ, P1 ;  /* 0x000000ff0c00720c */ /* 0x000fe40000f25270 */
[----:B------:R-:W-:Y:S02]  /*0ac0*/  SHF.R.U32.HI R10, RZ, R10, R7 ;  /* 0x0000000aff0a7219 */ /* 0x000fe40000011607 */
[----:B------:R-:W-:Y:S02]  /*0ad0*/  PLOP3.LUT P0, PT, P0, P1, PT, 0xf8, 0x8f ;  /* 0x00000000008f781c */ /* 0x000fe40000703f70 */
[----:B------:R-:W-:-:S02]  /*0ae0*/  SHF.R.U32.HI R12, RZ, 0x1, R10 ;  /* 0x00000001ff0c7819 */ /* 0x000fc4000001160a */
[----:B------:R-:W-:-:S04]  /*0af0*/  SEL R3, RZ, 0x1, !P0 ;  /* 0x00000001ff037807 */ /* 0x000fc80004000000 */
[----:B------:R-:W-:-:S04]  /*0b00*/  LOP3.LUT R3, R3, 0x1, R12, 0xf8, !PT ;  /* 0x0000000103037812 */ /* 0x000fc800078ef80c */
[----:B------:R-:W-:-:S04]  /*0b10*/  LOP3.LUT R3, R3, R10, RZ, 0xc0, !PT ;  /* 0x0000000a03037212 */ /* 0x000fc800078ec0ff */
[----:B------:R-:W-:-:S04]  /*0b20*/  IADD3 R3, PT, PT, R12, R3, RZ ;  /* 0x000000030c037210 */ /* 0x000fc80007ffe0ff */
[----:B------:R-:W-:Y:S01]  /*0b30*/  LOP3.LUT R0, R3, R0, RZ, 0xfc, !PT ;  /* 0x0000000003007212 */ /* 0x000fe200078efcff */
[----:B------:R-:W-:Y:S06]  /*0b40*/  BRA `(.L_x_12) ;  /* 0x0000000000347947 */ /* 0x000fec0003800000 */
.L_x_11:
[----:B------:R-:W-:-:S04]  /*0b50*/  LOP3.LUT R0, R0, 0x80000000, RZ, 0xc0, !PT ;  /* 0x8000000000007812 */ /* 0x000fc800078ec0ff */
[----:B------:R-:W-:Y:S01]  /*0b60*/  LOP3.LUT R0, R0, 0x7f800000, RZ, 0xfc, !PT ;  /* 0x7f80000000007812 */ /* 0x000fe200078efcff */
[----:B------:R-:W-:Y:S06]  /*0b70*/  BRA `(.L_x_12) ;  /* 0x0000000000287947 */ /* 0x000fec0003800000 */
.L_x_10:
[----:B------:R-:W-:Y:S01]  /*0b80*/  IMAD R0, R10, 0x800000, R0 ;  /* 0x008000000a007824 */ /* 0x000fe200078e0200 */
[----:B------:R-:W-:Y:S06]  /*0b90*/  BRA `(.L_x_12) ;  /* 0x0000000000207947 */ /* 0x000fec0003800000 */
.L_x_9:
[----:B------:R-:W-:-:S04]  /*0ba0*/  LOP3.LUT R0, R3, 0x80000000, R0, 0x48, !PT ;  /* 0x8000000003007812 */ /* 0x000fc800078e4800 */
[----:B------:R-:W-:Y:S01]  /*0bb0*/  LOP3.LUT R0, R0, 0x7f800000, RZ, 0xfc, !PT ;  /* 0x7f80000000007812 */ /* 0x000fe200078efcff */
[----:B------:R-:W-:Y:S06]  /*0bc0*/  BRA `(.L_x_12) ;  /* 0x0000000000147947 */ /* 0x000fec0003800000 */
.L_x_8:
[----:B------:R-:W-:Y:S01]  /*0bd0*/  LOP3.LUT R0, R3, 0x80000000, R0, 0x48, !PT ;  /* 0x8000000003007812 */ /* 0x000fe200078e4800 */
[----:B------:R-:W-:Y:S06]  /*0be0*/  BRA `(.L_x_12) ;  /* 0x00000000000c7947 */ /* 0x000fec0003800000 */
.L_x_7:
[----:B------:R-:W0:Y:S01]  /*0bf0*/  MUFU.RSQ R0, -QNAN ;  /* 0xffc0000000007908 */ /* 0x000e220000001400 */
[----:B------:R-:W-:Y:S05]  /*0c00*/  BRA `(.L_x_12) ;  /* 0x0000000000047947 */ /* 0x000fea0003800000 */
.L_x_6:
[----:B------:R-:W-:-:S07]  /*0c10*/  FADD.FTZ R0, R0, R3 ;  /* 0x0000000300007221 */ /* 0x000fce0000010000 */
.L_x_12:
[----:B------:R-:W-:-:S04]  /*0c20*/  IMAD.MOV.U32 R9, RZ, RZ, 0x0 ;  /* 0x00000000ff097424 */ /* 0x000fc800078e00ff */
[----:B0-----:R-:W-:Y:S05]  /*0c30*/  RET.REL.NODEC R8 `(_Z16mandelbrotKernelPiiiffffi) ;  /* 0xfffffff008f07950 */ /* 0x001fea0003c3ffff */
.L_x_13:
[----:B------:R-:W-:-:S00]  /*0c40*/  BRA `(.L_x_13) ;  /* 0xfffffffc00fc7947 */ /* 0x000fc0000383ffff */
[----:B------:R-:W-:-:S00]  /*0c50*/  NOP ;  /* 0x0000000000007918 */ /* 0x000fc00000000000 */
        /* <DEDUP_REMOVED lines=10> */
.L_x_14:


//--------------------- .nv.shared.reserved.0     --------------------------
	.section	.nv.shared.reserved.0,"aw",@nobits
	.weak		__nv_reservedSMEM_offset_0_alias
	.size		__nv_reservedSMEM_offset_0_alias, 0, 64
	.other		__nv_reservedSMEM_offset_0_alias,@"STO_CUDA_RESERVED_SHARED STV_DEFAULT"
__nv_reservedSMEM_offset_0_alias:
	.zero		0
	.zero		64


//--------------------- .nv.constant0._Z16mandelbrotKernelPiiiffffi --------------------------
	.section	.nv.constant0._Z16mandelbrotKernelPiiiffffi,"a",@progbits
	.sectionflags	@""
	.align	4
.nv.constant0._Z16mandelbrotKernelPiiiffffi:
	.zero		932


//--------------------- SYMBOLS --------------------------

	.type		.nv.reservedSmem.offset0,@object
	.size		.nv.reservedSmem.offset0,0x4
